	.headerflags	@"EF_CUDA_TEXMODE_UNIFIED EF_CUDA_64BIT_ADDRESS EF_CUDA_ACCELERATORS EF_CUDA_SM90 EF_CUDA_VIRTUAL_SM(EF_CUDA_SM90)"
	.elftype	@"ET_EXEC"


//--------------------- .nv.info                  --------------------------
	.section	.nv.info,"",@"SHT_CUDA_INFO"
	.align	4


	//----- nvinfo : EIATTR_REGCOUNT
	.align		4
        /*0000*/ 	.byte	0x04, 0x2f
        /*0002*/ 	.short	(.L_3 - .L_2)
	.align		4
.L_2:
        /*0004*/ 	.word	index@(triton_per_fused__weight_norm_interface_2)
        /*0008*/ 	.word	0x00000015


	//----- nvinfo : EIATTR_MIN_STACK_SIZE
	.align		4
.L_3:
        /*000c*/ 	.byte	0x04, 0x12
        /*000e*/ 	.short	(.L_5 - .L_4)
	.align		4
.L_4:
        /*0010*/ 	.word	index@(triton_per_fused__weight_norm_interface_2)
        /*0014*/ 	.word	0x00000000


	//----- nvinfo : EIATTR_FRAME_SIZE
	.align		4
.L_5:
        /*0018*/ 	.byte	0x04, 0x11
        /*001a*/ 	.short	(.L_7 - .L_6)
	.align		4
.L_6:
        /*001c*/ 	.word	index@(triton_per_fused__weight_norm_interface_2)
        /*0020*/ 	.word	0x00000000


	//----- nvinfo : EIATTR_MIN_STACK_SIZE
	.align		4
.L_7:
        /*0024*/ 	.byte	0x04, 0x12
        /*0026*/ 	.short	(.L_9 - .L_8)
	.align		4
.L_8:
        /*0028*/ 	.word	index@(triton_per_fused__weight_norm_interface_2)
        /*002c*/ 	.word	0x00000000
.L_9:


//--------------------- .nv.info.triton_per_fused__weight_norm_interface_2 --------------------------
	.section	.nv.info.triton_per_fused__weight_norm_interface_2,"",@"SHT_CUDA_INFO"
	.sectionflags	@""
	.align	4


	//----- nvinfo : EIATTR_CUDA_API_VERSION
	.align		4
        /*0000*/ 	.byte	0x04, 0x37
        /*0002*/ 	.short	(.L_11 - .L_10)
.L_10:
        /*0004*/ 	.word	0x0000007c


	//----- nvinfo : EIATTR_KPARAM_INFO
	.align		4
.L_11:
        /*0008*/ 	.byte	0x04, 0x17
        /*000a*/ 	.short	(.L_13 - .L_12)
.L_12:
        /*000c*/ 	.word	0x00000000
        /*0010*/ 	.short	0x0006
        /*0012*/ 	.short	0x002c
        /*0014*/ 	.byte	0x00, 0xf0, 0x11, 0x00


	//----- nvinfo : EIATTR_KPARAM_INFO
	.align		4
.L_13:
        /*0018*/ 	.byte	0x04, 0x17
        /*001a*/ 	.short	(.L_15 - .L_14)
.L_14:
        /*001c*/ 	.word	0x00000000
        /*0020*/ 	.short	0x0005
        /*0022*/ 	.short	0x0028
        /*0024*/ 	.byte	0x00, 0xf0, 0x11, 0x00


	//----- nvinfo : EIATTR_KPARAM_INFO
	.align		4
.L_15:
        /*0028*/ 	.byte	0x04, 0x17
        /*002a*/ 	.short	(.L_17 - .L_16)
.L_16:
        /*002c*/ 	.word	0x00000000
        /*0030*/ 	.short	0x0004
        /*0032*/ 	.short	0x0020
        /*0034*/ 	.byte	0x00, 0xf4, 0x21, 0x00


	//----- nvinfo : EIATTR_KPARAM_INFO
	.align		4
.L_17:
        /*0038*/ 	.byte	0x04, 0x17
        /*003a*/ 	.short	(.L_19 - .L_18)
.L_18:
        /*003c*/ 	.word	0x00000000
        /*0040*/ 	.short	0x0003
        /*0042*/ 	.short	0x0018
        /*0044*/ 	.byte	0x00, 0xf4, 0x21, 0x00


	//----- nvinfo : EIATTR_KPARAM_INFO
	.align		4
.L_19:
        /*0048*/ 	.byte	0x04, 0x17
        /*004a*/ 	.short	(.L_21 - .L_20)
.L_20:
        /*004c*/ 	.word	0x00000000
        /*0050*/ 	.short	0x0002
        /*0052*/ 	.short	0x0010
        /*0054*/ 	.byte	0x00, 0xf4, 0x21, 0x00


	//----- nvinfo : EIATTR_KPARAM_INFO
	.align		4
.L_21:
        /*0058*/ 	.byte	0x04, 0x17
        /*005a*/ 	.short	(.L_23 - .L_22)
.L_22:
        /*005c*/ 	.word	0x00000000
        /*0060*/ 	.short	0x0001
        /*0062*/ 	.short	0x0008
        /*0064*/ 	.byte	0x00, 0xf4, 0x21, 0x00


	//----- nvinfo : EIATTR_KPARAM_INFO
	.align		4
.L_23:
        /*0068*/ 	.byte	0x04, 0x17
        /*006a*/ 	.short	(.L_25 - .L_24)
.L_24:
        /*006c*/ 	.word	0x00000000
        /*0070*/ 	.short	0x0000
        /*0072*/ 	.short	0x0000
        /*0074*/ 	.byte	0x00, 0xf4, 0x21, 0x00


	//----- nvinfo : EIATTR_SPARSE_MMA_MASK
	.align		4
.L_25:
        /*0078*/ 	.byte	0x03, 0x50
        /*007a*/ 	.short	0x0000


	//----- nvinfo : EIATTR_MAXREG_COUNT
	.align		4
        /*007c*/ 	.byte	0x03, 0x1b
        /*007e*/ 	.short	0x00ff


	//----- nvinfo : EIATTR_COOP_GROUP_MASK_REGIDS
	.align		4
        /*0080*/ 	.byte	0x04, 0x29
        /*0082*/ 	.short	(.L_27 - .L_26)


	//   ....[0]....
.L_26:
        /*0084*/ 	.word	0xffffffff


	//   ....[1]....
        /*0088*/ 	.word	0xffffffff


	//   ....[2]....
        /*008c*/ 	.word	0xffffffff


	//   ....[3]....
        /*0090*/ 	.word	0xffffffff


	//   ....[4]....
        /*0094*/ 	.word	0xffffffff


	//   ....[5]....
        /*0098*/ 	.word	0xffffffff


	//----- nvinfo : EIATTR_COOP_GROUP_INSTR_OFFSETS
	.align		4
.L_27:
        /*009c*/ 	.byte	0x04, 0x28
        /*009e*/ 	.short	(.L_29 - .L_28)


	//   ....[0]....
.L_28:
        /*00a0*/ 	.word	0x00000200


	//   ....[1]....
        /*00a4*/ 	.word	0x00000240


	//   ....[2]....
        /*00a8*/ 	.word	0x00000260


	//   ....[3]....
        /*00ac*/ 	.word	0x00000290


	//   ....[4]....
        /*00b0*/ 	.word	0x000002c0


	//   ....[5]....
        /*00b4*/ 	.word	0x00000360


	//----- nvinfo : EIATTR_EXIT_INSTR_OFFSETS
	.align		4
.L_29:
        /*00b8*/ 	.byte	0x04, 0x1c
        /*00ba*/ 	.short	(.L_31 - .L_30)


	//   ....[0]....
.L_30:
        /*00bc*/ 	.word	0x00000500


	//   ....[1]....
        /*00c0*/ 	.word	0x00000520


	//----- nvinfo : EIATTR_REQNTID
	.align		4
.L_31:
        /*00c4*/ 	.byte	0x04, 0x10
        /*00c6*/ 	.short	(.L_33 - .L_32)
.L_32:
        /*00c8*/ 	.word	0x00000040
        /*00cc*/ 	.word	0x00000001
        /*00d0*/ 	.word	0x00000001


	//----- nvinfo : EIATTR_CBANK_PARAM_SIZE
	.align		4
.L_33:
        /*00d4*/ 	.byte	0x03, 0x19
        /*00d6*/ 	.short	0x0030


	//----- nvinfo : EIATTR_PARAM_CBANK
	.align		4
        /*00d8*/ 	.byte	0x04, 0x0a
        /*00da*/ 	.short	(.L_35 - .L_34)
	.align		4
.L_34:
        /*00dc*/ 	.word	index@(.nv.constant0.triton_per_fused__weight_norm_interface_2)
        /*00e0*/ 	.short	0x0210
        /*00e2*/ 	.short	0x0030


	//----- nvinfo : EIATTR_SW_WAR
	.align		4
.L_35:
        /*00e4*/ 	.byte	0x04, 0x36
        /*00e6*/ 	.short	(.L_37 - .L_36)
.L_36:
        /*00e8*/ 	.word	0x00000008
.L_37:


//--------------------- .nv.callgraph             --------------------------
	.section	.nv.callgraph,"",@"SHT_CUDA_CALLGRAPH"
	.align	4
	.sectionentsize	8
	.align		4
        /*0000*/ 	.word	0x00000000
	.align		4
        /*0004*/ 	.word	0xffffffff
	.align		4
        /*0008*/ 	.word	0x00000000
	.align		4
        /*000c*/ 	.word	0xfffffffe
	.align		4
        /*0010*/ 	.word	0x00000000
	.align		4
        /*0014*/ 	.word	0xfffffffd
	.align		4
        /*0018*/ 	.word	0x00000000
	.align		4
        /*001c*/ 	.word	0xfffffffc


//--------------------- .nv.constant4             --------------------------
	.section	.nv.constant4,"a",@progbits
	.align	8
	.align		8
.nv.constant4:
        /*0000*/ 	.dword	_$_str
	.align		8
        /*0008*/ 	.dword	_$_str_$_2


//--------------------- .text.triton_per_fused__weight_norm_interface_2 --------------------------
	.section	.text.triton_per_fused__weight_norm_interface_2,"ax",@progbits
	.sectionflags	@"SHF_BARRIERS=1"
	.align	128
        .global         triton_per_fused__weight_norm_interface_2
        .type           triton_per_fused__weight_norm_interface_2,@function
        .size           triton_per_fused__weight_norm_interface_2,(.L_x_1 - triton_per_fused__weight_norm_interface_2)
        .other          triton_per_fused__weight_norm_interface_2,@"STO_CUDA_ENTRY STV_DEFAULT"
triton_per_fused__weight_norm_interface_2:
.text.triton_per_fused__weight_norm_interface_2:
[----:B------:R-:W0:Y:S02]  /*0000*/  LDC R1, c[0x0][0x28] ;  /* 0x00000a00ff017b82 */ /* 0x000e240000000800 */
[----:B------:R-:W1:Y:S01]  /*0010*/  S2R R16, SR_TID.X ;  /* 0x0000000000107919 */ /* 0x000e620000002100 */
[----:B------:R-:W2:Y:S01]  /*0020*/  LDC.64 R12, c[0x0][0x218] ;  /* 0x00008600ff0c7b82 */ /* 0x000ea20000000a00 */
[----:B------:R-:W-:Y:S02]  /*0030*/  CS2R R4, SRZ ;  /* 0x0000000000047805 */ /* 0x000fe4000001ff00 */
[----:B------:R-:W-:Y:S01]  /*0040*/  CS2R R6, SRZ ;  /* 0x0000000000067805 */ /* 0x000fe2000001ff00 */
[----:B------:R-:W3:Y:S01]  /*0050*/  S2R R8, SR_CTAID.X ;  /* 0x0000000000087919 */ /* 0x000ee20000002500 */
[----:B------:R-:W-:Y:S01]  /*0060*/  ULDC.64 UR6, c[0x0][0x208] ;  /* 0x0000820000067ab9 */ /* 0x000fe20000000a00 */
[----:B-1----:R-:W-:Y:S02]  /*0070*/  SHF.L.U32 R9, R16, 0x2, RZ ;  /* 0x0000000210097819 */ /* 0x002fe400000006ff */
[----:B---3--:R-:W-:Y:S02]  /*0080*/  ISETP.GE.AND P0, PT, R8, 0x100, PT ;  /* 0x000001000800780c */ /* 0x008fe40003f06270 */
[----:B------:R-:W-:-:S04]  /*0090*/  LOP3.LUT R3, R9, 0xfc, RZ, 0xc0, !PT ;  /* 0x000000fc09037812 */ /* 0x000fc800078ec0ff */
[----:B------:R-:W-:Y:S01]  /*00a0*/  ISETP.LT.U32.AND P1, PT, R3, 0xa4, !P0 ;  /* 0x000000a40300780c */ /* 0x000fe20004721070 */
[----:B------:R-:W-:Y:S02]  /*00b0*/  IMAD R0, R8, 0xa4, R3 ;  /* 0x000000a408007824 */ /* 0x000fe400078e0203 */
[----:B------:R-:W1:Y:S02]  /*00c0*/  LDC.64 R2, c[0x0][0x220] ;  /* 0x00008800ff027b82 */ /* 0x000e640000000a00 */
[----:B--2---:R-:W-:-:S08]  /*00d0*/  IMAD.WIDE R12, R0, 0x4, R12 ;  /* 0x00000004000c7825 */ /* 0x004fd000078e020c */
[----:B------:R-:W2:Y:S01]  /*00e0*/  @P1 LDG.E.128 R4, desc[UR6][R12.64] ;  /* 0x000000060c041981 */ /* 0x000ea2000c1e1d00 */
[----:B-1----:R-:W-:Y:S01]  /*00f0*/  IMAD.WIDE R2, R8, 0x4, R2 ;  /* 0x0000000408027825 */ /* 0x002fe200078e0202 */
[----:B------:R-:W1:Y:S01]  /*0100*/  S2UR UR5, SR_CgaCtaId ;  /* 0x00000000000579c3 */ /* 0x000e620000008800 */
[----:B------:R-:W-:Y:S01]  /*0110*/  UMOV UR4, 0x400 ;  /* 0x0000040000047882 */ /* 0x000fe20000000000 */
[----:B------:R-:W-:Y:S01]  /*0120*/  ISETP.GE.AND P2, PT, R16, 0x2, PT ;  /* 0x000000021000780c */ /* 0x000fe20003f46270 */
[----:B-1----:R-:W-:Y:S01]  /*0130*/  UPRMT UR4, UR5, 0x654, UR4 ;  /* 0x0000065405047896 */ /* 0x002fe20008000004 */
[----:B--2---:R-:W-:Y:S02]  /*0140*/  SEL R5, R5, RZ, P1 ;  /* 0x000000ff05057207 */ /* 0x004fe40000800000 */
[----:B------:R-:W-:Y:S02]  /*0150*/  SEL R4, R4, RZ, P1 ;  /* 0x000000ff04047207 */ /* 0x000fe40000800000 */
[----:B------:R-:W-:Y:S01]  /*0160*/  SEL R6, R6, RZ, P1 ;  /* 0x000000ff06067207 */ /* 0x000fe20000800000 */
[----:B------:R-:W-:Y:S01]  /*0170*/  FMUL R11, R5, R5 ;  /* 0x00000005050b7220 */ /* 0x000fe20000400000 */
[----:B------:R-:W-:-:S03]  /*0180*/  SEL R7, R7, RZ, P1 ;  /* 0x000000ff07077207 */ /* 0x000fc60000800000 */
[----:B------:R-:W-:-:S04]  /*0190*/  FFMA R11, R4, R4, R11 ;  /* 0x00000004040b7223 */ /* 0x000fc8000000000b */
[----:B------:R-:W-:Y:S01]  /*01a0*/  FFMA R14, R6, R6, R11 ;  /* 0x00000006060e7223 */ /* 0x000fe2000000000b */
[----:B------:R-:W-:-:S03]  /*01b0*/  HFMA2.MMA R11, -RZ, RZ, 0, 0 ;  /* 0x00000000ff0b7435 */ /* 0x000fc600000001ff */
[----:B------:R-:W-:-:S05]  /*01c0*/  FFMA R14, R7, R7, R14 ;  /* 0x00000007070e7223 */ /* 0x000fca000000000e */
[----:B------:R-:W-:Y:S02]  /*01d0*/  FSEL R14, R14, RZ, P1 ;  /* 0x000000ff0e0e7208 */ /* 0x000fe40000800000 */
[----:B------:R1:W2:Y:S01]  /*01e0*/  @!P0 LDG.E.EL R11, desc[UR6][R2.64] ;  /* 0x00000006020b8981 */ /* 0x0002a2000c2e1900 */
[----:B------:R-:W-:-:S03]  /*01f0*/  LOP3.LUT P0, RZ, R16, 0x1f, RZ, 0xc0, !PT ;  /* 0x0000001f10ff7812 */ /* 0x000fc6000780c0ff */
[----:B------:R-:W3:Y:S01]  /*0200*/  SHFL.BFLY PT, R13, R14, 0x10, 0x1f ;  /* 0x0e001f000e0d7f89 */ /* 0x000ee200000e0000 */
[----:B-1----:R-:W-:-:S04]  /*0210*/  SHF.R.U32.HI R2, RZ, 0x3, R16 ;  /* 0x00000003ff027819 */ /* 0x002fc80000011610 */
[----:B------:R-:W-:Y:S01]  /*0220*/  LOP3.LUT R2, R2, 0x4, RZ, 0xc0, !PT ;  /* 0x0000000402027812 */ /* 0x000fe200078ec0ff */
[----:B---3--:R-:W-:-:S05]  /*0230*/  FADD R13, R14, R13 ;  /* 0x0000000d0e0d7221 */ /* 0x008fca0000000000 */
[----:B------:R-:W1:Y:S02]  /*0240*/  SHFL.BFLY PT, R12, R13, 0x8, 0x1f ;  /* 0x0d001f000d0c7f89 */ /* 0x000e6400000e0000 */
[----:B-1----:R-:W-:-:S05]  /*0250*/  FADD R12, R13, R12 ;  /* 0x0000000c0d0c7221 */ /* 0x002fca0000000000 */
[----:B------:R-:W1:Y:S02]  /*0260*/  SHFL.BFLY PT, R15, R12, 0x4, 0x1f ;  /* 0x0c801f000c0f7f89 */ /* 0x000e6400000e0000 */
[----:B-1----:R-:W-:Y:S01]  /*0270*/  FADD R15, R12, R15 ;  /* 0x0000000f0c0f7221 */ /* 0x002fe20000000000 */
[----:B------:R-:W-:-:S04]  /*0280*/  LOP3.LUT R12, R16, 0x1, RZ, 0xc0, !PT ;  /* 0x00000001100c7812 */ /* 0x000fc800078ec0ff */
[----:B------:R-:W1:Y:S02]  /*0290*/  SHFL.BFLY PT, R18, R15, 0x2, 0x1f ;  /* 0x0c401f000f127f89 */ /* 0x000e6400000e0000 */
[----:B-1----:R-:W-:Y:S02]  /*02a0*/  FADD R18, R15, R18 ;  /* 0x000000120f127221 */ /* 0x002fe40000000000 */
[----:B------:R-:W1:Y:S03]  /*02b0*/  LDC.64 R14, c[0x0][0x210] ;  /* 0x00008400ff0e7b82 */ /* 0x000e660000000a00 */
[----:B------:R-:W3:Y:S01]  /*02c0*/  SHFL.BFLY PT, R17, R18, 0x1, 0x1f ;  /* 0x0c201f0012117f89 */ /* 0x000ee200000e0000 */
[----:B-1----:R-:W-:-:S04]  /*02d0*/  IMAD.WIDE R14, R8, 0x4, R14 ;  /* 0x00000004080e7825 */ /* 0x002fc800078e020e */
[----:B---3--:R-:W-:-:S05]  /*02e0*/  FADD R13, R18, R17 ;  /* 0x00000011120d7221 */ /* 0x008fca0000000000 */
[----:B------:R1:W-:Y:S01]  /*02f0*/  @!P0 STS [R2+UR4], R13 ;  /* 0x0000000d02008988 */ /* 0x0003e20008000804 */
[----:B------:R-:W-:Y:S01]  /*0300*/  BAR.SYNC.DEFER_BLOCKING 0x0 ;  /* 0x0000000000007b1d */ /* 0x000fe20000010000 */
[----:B------:R-:W-:-:S04]  /*0310*/  ISETP.NE.U32.AND P0, PT, R12, 0x1, PT ;  /* 0x000000010c00780c */ /* 0x000fc80003f05070 */
[----:B------:R-:W-:-:S03]  /*0320*/  ISETP.LT.AND P0, PT, R16, 0x2, P0 ;  /* 0x000000021000780c */ /* 0x000fc60000701270 */
[----:B-1----:R-:W1:Y:S01]  /*0330*/  LDC.64 R12, c[0x0][0x228] ;  /* 0x00008a00ff0c7b82 */ /* 0x002e620000000a00 */
[----:B------:R-:W3:Y:S01]  /*0340*/  @!P2 LDS R10, [R9+UR4] ;  /* 0x00000004090aa984 */ /* 0x000ee20008000800 */
[----:B-1----:R-:W-:-:S03]  /*0350*/  IMAD.WIDE R12, R0, 0x4, R12 ;  /* 0x00000004000c7825 */ /* 0x002fc600078e020c */
[----:B---3--:R-:W1:Y:S02]  /*0360*/  SHFL.BFLY PT, R3, R10, 0x1, 0x1f ;  /* 0x0c201f000a037f89 */ /* 0x008e6400000e0000 */
[----:B-1----:R-:W-:-:S05]  /*0370*/  FADD R18, R10, R3 ;  /* 0x000000030a127221 */ /* 0x002fca0000000000 */
[----:B------:R-:W-:Y:S01]  /*0380*/  @P0 STS [R9+UR4], R18 ;  /* 0x0000001209000988 */ /* 0x000fe20008000804 */
[----:B------:R-:W-:Y:S06]  /*0390*/  BAR.SYNC.DEFER_BLOCKING 0x0 ;  /* 0x0000000000007b1d */ /* 0x000fec0000010000 */
[----:B------:R-:W1:Y:S02]  /*03a0*/  LDS R17, [UR4] ;  /* 0x00000004ff117984 */ /* 0x000e640008000800 */
[----:B-1----:R-:W1:Y:S01]  /*03b0*/  MUFU.SQRT R17, R17 ;  /* 0x0000001100117308 */ /* 0x002e620000002000 */
[----:B------:R-:W-:Y:S01]  /*03c0*/  BAR.SYNC.DEFER_BLOCKING 0x0 ;  /* 0x0000000000007b1d */ /* 0x000fe20000010000 */
[C---:B-1----:R-:W-:Y:S01]  /*03d0*/  FSETP.GEU.AND P2, PT, R17.reuse, 1.175494350822287508e-38, PT ;  /* 0x008000001100780b */ /* 0x042fe20003f4e000 */
[C---:B------:R-:W-:Y:S01]  /*03e0*/  FMUL R2, R17.reuse, 0.25 ;  /* 0x3e80000011027820 */ /* 0x040fe20000400000 */
[----:B------:R-:W-:-:S04]  /*03f0*/  FSETP.GT.AND P0, PT, R17, 8.50705917302346158658e+37, PT ;  /* 0x7e8000001100780b */ /* 0x000fc80003f04000 */
[----:B------:R-:W-:Y:S02]  /*0400*/  FSEL R10, R2, R17, P0 ;  /* 0x00000011020a7208 */ /* 0x000fe40000000000 */
[----:B------:R-:W1:Y:S05]  /*0410*/  LDC.64 R2, c[0x0][0x230] ;  /* 0x00008c00ff027b82 */ /* 0x000e6a0000000a00 */
[----:B------:R-:W-:Y:S02]  /*0420*/  @!P2 FMUL R10, R10, 16777216 ;  /* 0x4b8000000a0aa820 */ /* 0x000fe40000400000 */
[----:B--2---:R-:W-:Y:S01]  /*0430*/  @P0 FMUL R11, R11, 0.25 ;  /* 0x3e8000000b0b0820 */ /* 0x004fe20000400000 */
[----:B------:R-:W-:-:S03]  /*0440*/  LOP3.LUT P0, RZ, R16, 0x3f, RZ, 0xc0, !PT ;  /* 0x0000003f10ff7812 */ /* 0x000fc6000780c0ff */
[----:B------:R-:W2:Y:S01]  /*0450*/  MUFU.RCP R10, R10 ;  /* 0x0000000a000a7308 */ /* 0x000ea20000001000 */
[----:B------:R-:W-:Y:S01]  /*0460*/  ISETP.LT.AND P0, PT, R8, 0x100, !P0 ;  /* 0x000001000800780c */ /* 0x000fe20004701270 */
[----:B------:R-:W-:Y:S01]  /*0470*/  @!P2 FMUL R11, R11, 16777216 ;  /* 0x4b8000000b0ba820 */ /* 0x000fe20000400000 */
[----:B-1----:R-:W-:-:S11]  /*0480*/  IMAD.WIDE R2, R0, 0x4, R2 ;  /* 0x0000000400027825 */ /* 0x002fd600078e0202 */
[----:B------:R1:W-:Y:S01]  /*0490*/  @P0 STG.E desc[UR6][R14.64], R17 ;  /* 0x000000110e000986 */ /* 0x0003e2000c101906 */
[----:B--2---:R-:W-:-:S04]  /*04a0*/  FMUL R11, R10, R11 ;  /* 0x0000000b0a0b7220 */ /* 0x004fc80000400000 */
[-C--:B------:R-:W-:Y:S01]  /*04b0*/  FMUL R4, R4, R11.reuse ;  /* 0x0000000b04047220 */ /* 0x080fe20000400000 */
[-C--:B------:R-:W-:Y:S01]  /*04c0*/  FMUL R5, R5, R11.reuse ;  /* 0x0000000b05057220 */ /* 0x080fe20000400000 */
[-C--:B------:R-:W-:Y:S01]  /*04d0*/  FMUL R6, R6, R11.reuse ;  /* 0x0000000b06067220 */ /* 0x080fe20000400000 */
[----:B------:R-:W-:-:S05]  /*04e0*/  FMUL R7, R7, R11 ;  /* 0x0000000b07077220 */ /* 0x000fca0000400000 */
[----:B------:R1:W-:Y:S01]  /*04f0*/  @P1 STG.E.128 desc[UR6][R12.64], R4 ;  /* 0x000000040c001986 */ /* 0x0003e2000c101d06 */
[----:B------:R-:W-:Y:S05]  /*0500*/  @!P1 EXIT ;  /* 0x000000000000994d */ /* 0x000fea0003800000 */
[----:B------:R-:W-:Y:S01]  /*0510*/  STG.E.128 desc[UR6][R2.64], R4 ;  /* 0x0000000402007986 */ /* 0x000fe2000c101d06 */
[----:B------:R-:W-:Y:S05]  /*0520*/  EXIT ;  /* 0x000000000000794d */ /* 0x000fea0003800000 */
.L_x_0:
[----:B------:R-:W-:-:S00]  /*0530*/  BRA `(.L_x_0) ;  /* 0xfffffffc00fc7947 */ /* 0x000fc0000383ffff */
[----:B------:R-:W-:-:S00]  /*0540*/  NOP ;  /* 0x0000000000007918 */ /* 0x000fc00000000000 */
        /* <DEDUP_REMOVED lines=11> */
.L_x_1:


//--------------------- .nv.global.init           --------------------------
	.section	.nv.global.init,"aw",@progbits
.nv.global.init:
	.type		_$_str,@object
	.size		_$_str,(_$_str_$_2 - _$_str)
_$_str:
        /*0000*/ 	.byte	0x5f, 0x5f, 0x43, 0x55, 0x44, 0x41, 0x5f, 0x46, 0x54, 0x5a, 0x00
	.type		_$_str_$_2,@object
	.size		_$_str_$_2,(.L_1 - _$_str_$_2)
_$_str_$_2:
        /*000b*/ 	.byte	0x5f, 0x5f, 0x43, 0x55, 0x44, 0x41, 0x5f, 0x50, 0x52, 0x45, 0x43, 0x5f, 0x53, 0x51, 0x52, 0x54
        /*001b*/ 	.byte	0x00
.L_1:


//--------------------- .nv.shared.triton_per_fused__weight_norm_interface_2 --------------------------
	.section	.nv.shared.triton_per_fused__weight_norm_interface_2,"aw",@nobits
	.sectionflags	@""
	.align	16
	.zero		1024


//--------------------- .nv.constant0.triton_per_fused__weight_norm_interface_2 --------------------------
	.section	.nv.constant0.triton_per_fused__weight_norm_interface_2,"a",@progbits
	.sectionflags	@""
	.align	4
.nv.constant0.triton_per_fused__weight_norm_interface_2:
	.zero		576
